	.headerflags	@"EF_CUDA_TEXMODE_UNIFIED EF_CUDA_64BIT_ADDRESS EF_CUDA_ACCELERATORS EF_CUDA_SM90 EF_CUDA_VIRTUAL_SM(EF_CUDA_SM90)"
	.elftype	@"ET_EXEC"


//--------------------- .nv.info                  --------------------------
	.section	.nv.info,"",@"SHT_CUDA_INFO"
	.align	4


	//----- nvinfo : EIATTR_REGCOUNT
	.align		4
        /*0000*/ 	.byte	0x04, 0x2f
        /*0002*/ 	.short	(.L_1 - .L_0)
	.align		4
.L_0:
        /*0004*/ 	.word	index@(triton_poi_fused_cat_44)
        /*0008*/ 	.word	0x00000014


	//----- nvinfo : EIATTR_MIN_STACK_SIZE
	.align		4
.L_1:
        /*000c*/ 	.byte	0x04, 0x12
        /*000e*/ 	.short	(.L_3 - .L_2)
	.align		4
.L_2:
        /*0010*/ 	.word	index@(triton_poi_fused_cat_44)
        /*0014*/ 	.word	0x00000000


	//----- nvinfo : EIATTR_FRAME_SIZE
	.align		4
.L_3:
        /*0018*/ 	.byte	0x04, 0x11
        /*001a*/ 	.short	(.L_5 - .L_4)
	.align		4
.L_4:
        /*001c*/ 	.word	index@(triton_poi_fused_cat_44)
        /*0020*/ 	.word	0x00000000


	//----- nvinfo : EIATTR_MIN_STACK_SIZE
	.align		4
.L_5:
        /*0024*/ 	.byte	0x04, 0x12
        /*0026*/ 	.short	(.L_7 - .L_6)
	.align		4
.L_6:
        /*0028*/ 	.word	index@(triton_poi_fused_cat_44)
        /*002c*/ 	.word	0x00000000
.L_7:


//--------------------- .nv.info.triton_poi_fused_cat_44 --------------------------
	.section	.nv.info.triton_poi_fused_cat_44,"",@"SHT_CUDA_INFO"
	.sectionflags	@""
	.align	4


	//----- nvinfo : EIATTR_CUDA_API_VERSION
	.align		4
        /*0000*/ 	.byte	0x04, 0x37
        /*0002*/ 	.short	(.L_9 - .L_8)
.L_8:
        /*0004*/ 	.word	0x0000007c


	//----- nvinfo : EIATTR_KPARAM_INFO
	.align		4
.L_9:
        /*0008*/ 	.byte	0x04, 0x17
        /*000a*/ 	.short	(.L_11 - .L_10)
.L_10:
        /*000c*/ 	.word	0x00000000
        /*0010*/ 	.short	0x0005
        /*0012*/ 	.short	0x0028
        /*0014*/ 	.byte	0x00, 0xf0, 0x11, 0x00


	//----- nvinfo : EIATTR_KPARAM_INFO
	.align		4
.L_11:
        /*0018*/ 	.byte	0x04, 0x17
        /*001a*/ 	.short	(.L_13 - .L_12)
.L_12:
        /*001c*/ 	.word	0x00000000
        /*0020*/ 	.short	0x0004
        /*0022*/ 	.short	0x0020
        /*0024*/ 	.byte	0x00, 0xf4, 0x21, 0x00


	//----- nvinfo : EIATTR_KPARAM_INFO
	.align		4
.L_13:
        /*0028*/ 	.byte	0x04, 0x17
        /*002a*/ 	.short	(.L_15 - .L_14)
.L_14:
        /*002c*/ 	.word	0x00000000
        /*0030*/ 	.short	0x0003
        /*0032*/ 	.short	0x0018
        /*0034*/ 	.byte	0x00, 0xf4, 0x21, 0x00


	//----- nvinfo : EIATTR_KPARAM_INFO
	.align		4
.L_15:
        /*0038*/ 	.byte	0x04, 0x17
        /*003a*/ 	.short	(.L_17 - .L_16)
.L_16:
        /*003c*/ 	.word	0x00000000
        /*0040*/ 	.short	0x0002
        /*0042*/ 	.short	0x0010
        /*0044*/ 	.byte	0x00, 0xf4, 0x21, 0x00


	//----- nvinfo : EIATTR_KPARAM_INFO
	.align		4
.L_17:
        /*0048*/ 	.byte	0x04, 0x17
        /*004a*/ 	.short	(.L_19 - .L_18)
.L_18:
        /*004c*/ 	.word	0x00000000
        /*0050*/ 	.short	0x0001
        /*0052*/ 	.short	0x0008
        /*0054*/ 	.byte	0x00, 0xf4, 0x21, 0x00


	//----- nvinfo : EIATTR_KPARAM_INFO
	.align		4
.L_19:
        /*0058*/ 	.byte	0x04, 0x17
        /*005a*/ 	.short	(.L_21 - .L_20)
.L_20:
        /*005c*/ 	.word	0x00000000
        /*0060*/ 	.short	0x0000
        /*0062*/ 	.short	0x0000
        /*0064*/ 	.byte	0x00, 0xf4, 0x21, 0x00


	//----- nvinfo : EIATTR_SPARSE_MMA_MASK
	.align		4
.L_21:
        /*0068*/ 	.byte	0x03, 0x50
        /*006a*/ 	.short	0x0000


	//----- nvinfo : EIATTR_MAXREG_COUNT
	.align		4
        /*006c*/ 	.byte	0x03, 0x1b
        /*006e*/ 	.short	0x00ff


	//----- nvinfo : EIATTR_EXIT_INSTR_OFFSETS
	.align		4
        /*0070*/ 	.byte	0x04, 0x1c
        /*0072*/ 	.short	(.L_23 - .L_22)


	//   ....[0]....
.L_22:
        /*0074*/ 	.word	0x000001f0


	//   ....[1]....
        /*0078*/ 	.word	0x00000210


	//----- nvinfo : EIATTR_REQNTID
	.align		4
.L_23:
        /*007c*/ 	.byte	0x04, 0x10
        /*007e*/ 	.short	(.L_25 - .L_24)
.L_24:
        /*0080*/ 	.word	0x00000080
        /*0084*/ 	.word	0x00000001
        /*0088*/ 	.word	0x00000001


	//----- nvinfo : EIATTR_CBANK_PARAM_SIZE
	.align		4
.L_25:
        /*008c*/ 	.byte	0x03, 0x19
        /*008e*/ 	.short	0x002c


	//----- nvinfo : EIATTR_PARAM_CBANK
	.align		4
        /*0090*/ 	.byte	0x04, 0x0a
        /*0092*/ 	.short	(.L_27 - .L_26)
	.align		4
.L_26:
        /*0094*/ 	.word	index@(.nv.constant0.triton_poi_fused_cat_44)
        /*0098*/ 	.short	0x0210
        /*009a*/ 	.short	0x002c


	//----- nvinfo : EIATTR_SW_WAR
	.align		4
.L_27:
        /*009c*/ 	.byte	0x04, 0x36
        /*009e*/ 	.short	(.L_29 - .L_28)
.L_28:
        /*00a0*/ 	.word	0x00000008
.L_29:


//--------------------- .nv.callgraph             --------------------------
	.section	.nv.callgraph,"",@"SHT_CUDA_CALLGRAPH"
	.align	4
	.sectionentsize	8
	.align		4
        /*0000*/ 	.word	0x00000000
	.align		4
        /*0004*/ 	.word	0xffffffff
	.align		4
        /*0008*/ 	.word	0x00000000
	.align		4
        /*000c*/ 	.word	0xfffffffe
	.align		4
        /*0010*/ 	.word	0x00000000
	.align		4
        /*0014*/ 	.word	0xfffffffd
	.align		4
        /*0018*/ 	.word	0x00000000
	.align		4
        /*001c*/ 	.word	0xfffffffc


//--------------------- .text.triton_poi_fused_cat_44 --------------------------
	.section	.text.triton_poi_fused_cat_44,"ax",@progbits
	.align	128
        .global         triton_poi_fused_cat_44
        .type           triton_poi_fused_cat_44,@function
        .size           triton_poi_fused_cat_44,(.L_x_1 - triton_poi_fused_cat_44)
        .other          triton_poi_fused_cat_44,@"STO_CUDA_ENTRY STV_DEFAULT"
triton_poi_fused_cat_44:
.text.triton_poi_fused_cat_44:
[----:B------:R-:W0:Y:S02]  /*0000*/  LDC R1, c[0x0][0x28] ;  /* 0x00000a00ff017b82 */ /* 0x000e240000000800 */
[----:B------:R-:W1:Y:S01]  /*0010*/  S2R R0, SR_TID.X ;  /* 0x0000000000007919 */ /* 0x000e620000002100 */
[----:B------:R-:W2:Y:S01]  /*0020*/  LDC.64 R6, c[0x0][0x210] ;  /* 0x00008400ff067b82 */ /* 0x000ea20000000a00 */
[----:B------:R-:W-:Y:S01]  /*0030*/  ULDC.64 UR4, c[0x0][0x208] ;  /* 0x0000820000047ab9 */ /* 0x000fe20000000a00 */
[----:B------:R-:W3:Y:S06]  /*0040*/  S2R R5, SR_CTAID.X ;  /* 0x0000000000057919 */ /* 0x000eec0000002500 */
[----:B------:R-:W4:Y:S08]  /*0050*/  LDC.64 R8, c[0x0][0x218] ;  /* 0x00008600ff087b82 */ /* 0x000f300000000a00 */
[----:B------:R-:W5:Y:S01]  /*0060*/  LDC.64 R10, c[0x0][0x220] ;  /* 0x00008800ff0a7b82 */ /* 0x000f620000000a00 */
[----:B-1----:R-:W-:-:S05]  /*0070*/  LOP3.LUT R0, R0, 0x7f, RZ, 0xc0, !PT ;  /* 0x0000007f00007812 */ /* 0x002fca00078ec0ff */
[----:B---3--:R-:W-:Y:S02]  /*0080*/  IMAD R5, R5, 0x80, R0 ;  /* 0x0000008005057824 */ /* 0x008fe400078e0200 */
[----:B------:R-:W-:Y:S02]  /*0090*/  IMAD.MOV.U32 R0, RZ, RZ, RZ ;  /* 0x000000ffff007224 */ /* 0x000fe400078e00ff */
[C---:B--2---:R-:W-:Y:S01]  /*00a0*/  IMAD.WIDE R6, R5.reuse, 0x4, R6 ;  /* 0x0000000405067825 */ /* 0x044fe200078e0206 */
[----:B------:R-:W-:-:S13]  /*00b0*/  ISETP.GE.AND P0, PT, R5, 0x800, PT ;  /* 0x000008000500780c */ /* 0x000fda0003f06270 */
[----:B------:R4:W2:Y:S01]  /*00c0*/  @!P0 LDG.E R0, desc[UR4][R6.64] ;  /* 0x0000000406008981 */ /* 0x0008a2000c1e1900 */
[----:B------:R-:W-:-:S04]  /*00d0*/  SHF.R.S32.HI R2, RZ, 0x1f, R5 ;  /* 0x0000001fff027819 */ /* 0x000fc80000011405 */
[----:B------:R-:W-:Y:S02]  /*00e0*/  LEA.HI R4, R2, R5, RZ, 0x9 ;  /* 0x0000000502047211 */ /* 0x000fe400078f48ff */
[----:B------:R-:W1:Y:S02]  /*00f0*/  LDC.64 R2, c[0x0][0x228] ;  /* 0x00008a00ff027b82 */ /* 0x000e640000000a00 */
[----:B------:R-:W-:Y:S02]  /*0100*/  LOP3.LUT R14, R4, 0xfffffe00, RZ, 0xc0, !PT ;  /* 0xfffffe00040e7812 */ /* 0x000fe400078ec0ff */
[----:B------:R-:W-:Y:S02]  /*0110*/  SHF.R.S32.HI R12, RZ, 0x9, R4 ;  /* 0x00000009ff0c7819 */ /* 0x000fe40000011404 */
[----:B------:R-:W-:Y:S02]  /*0120*/  IADD3 R13, R5, -R14, RZ ;  /* 0x8000000e050d7210 */ /* 0x000fe40007ffe0ff */
[----:B------:R-:W3:Y:S03]  /*0130*/  LDC.64 R4, c[0x0][0x230] ;  /* 0x00008c00ff047b82 */ /* 0x000ee60000000a00 */
[----:B------:R-:W-:-:S04]  /*0140*/  IMAD R13, R12, 0x2600, R13 ;  /* 0x000026000c0d7824 */ /* 0x000fc800078e020d */
[----:B------:R-:W-:Y:S02]  /*0150*/  IMAD.IADD R15, R14, 0x1, R13 ;  /* 0x000000010e0f7824 */ /* 0x000fe400078e020d */
[----:B----4-:R-:W-:-:S03]  /*0160*/  IMAD.WIDE R6, R13, 0x4, R8 ;  /* 0x000000040d067825 */ /* 0x010fc600078e0208 */
[----:B------:R-:W-:Y:S01]  /*0170*/  IADD3 R17, R14, R15, RZ ;  /* 0x0000000f0e117210 */ /* 0x000fe20007ffe0ff */
[----:B-----5:R-:W-:-:S04]  /*0180*/  IMAD.WIDE R8, R15, 0x4, R10 ;  /* 0x000000040f087825 */ /* 0x020fc800078e020a */
[----:B-1----:R-:W-:Y:S01]  /*0190*/  IMAD.WIDE R2, R17, 0x4, R2 ;  /* 0x0000000411027825 */ /* 0x002fe200078e0202 */
[----:B------:R-:W-:-:S05]  /*01a0*/  IADD3 R17, R14, R17, RZ ;  /* 0x000000110e117210 */ /* 0x000fca0007ffe0ff */
[----:B---3--:R-:W-:Y:S01]  /*01b0*/  IMAD.WIDE R4, R17, 0x4, R4 ;  /* 0x0000000411047825 */ /* 0x008fe200078e0204 */
[----:B--2---:R1:W-:Y:S04]  /*01c0*/  @!P0 STG.E desc[UR4][R6.64], R0 ;  /* 0x0000000006008986 */ /* 0x0043e8000c101904 */
[----:B------:R1:W-:Y:S04]  /*01d0*/  @!P0 STG.E desc[UR4][R8.64], R0 ;  /* 0x0000000008008986 */ /* 0x0003e8000c101904 */
[----:B------:R1:W-:Y:S01]  /*01e0*/  @!P0 STG.E desc[UR4][R2.64], R0 ;  /* 0x0000000002008986 */ /* 0x0003e2000c101904 */
[----:B------:R-:W-:Y:S05]  /*01f0*/  @P0 EXIT ;  /* 0x000000000000094d */ /* 0x000fea0003800000 */
[----:B------:R-:W-:Y:S01]  /*0200*/  STG.E desc[UR4][R4.64], R0 ;  /* 0x0000000004007986 */ /* 0x000fe2000c101904 */
[----:B------:R-:W-:Y:S05]  /*0210*/  EXIT ;  /* 0x000000000000794d */ /* 0x000fea0003800000 */
.L_x_0:
[----:B------:R-:W-:-:S00]  /*0220*/  BRA `(.L_x_0) ;  /* 0xfffffffc00fc7947 */ /* 0x000fc0000383ffff */
[----:B------:R-:W-:-:S00]  /*0230*/  NOP ;  /* 0x0000000000007918 */ /* 0x000fc00000000000 */
        /* <DEDUP_REMOVED lines=12> */
.L_x_1:


//--------------------- .nv.constant0.triton_poi_fused_cat_44 --------------------------
	.section	.nv.constant0.triton_poi_fused_cat_44,"a",@progbits
	.sectionflags	@""
	.align	4
.nv.constant0.triton_poi_fused_cat_44:
	.zero		572
